//
// Generated by NVIDIA NVVM Compiler
//
// Compiler Build ID: CL-36424714
// Cuda compilation tools, release 13.0, V13.0.88
// Based on NVVM 20.0.0
//

.version 9.0
.target sm_100
.address_size 64

	// .globl	_Z8cuda_fftPaS_
.extern .func  (.param .b32 func_retval0) vprintf
(
	.param .b64 vprintf_param_0,
	.param .b64 vprintf_param_1
)
;
.global .align 1 .b8 $str[4] = {37, 100, 10};

.visible .entry _Z8cuda_fftPaS_(
	.param .u64 .ptr .align 1 _Z8cuda_fftPaS__param_0,
	.param .u64 .ptr .align 1 _Z8cuda_fftPaS__param_1
)
{
	.local .align 8 .b8 	__local_depot0[8];
	.reg .b64 	%SP;
	.reg .b64 	%SPL;
	.reg .b32 	%r<4>;
	.reg .b64 	%rd<5>;

	mov.u64 	%SPL, __local_depot0;
	cvta.local.u64 	%SP, %SPL;
	add.u64 	%rd1, %SP, 0;
	add.u64 	%rd2, %SPL, 0;
	mov.u32 	%r1, %tid.x;
	st.local.u32 	[%rd2], %r1;
	mov.u64 	%rd3, $str;
	cvta.global.u64 	%rd4, %rd3;
	{ // callseq 0, 0
	.param .b64 param0;
	st.param.b64 	[param0], %rd4;
	.param .b64 param1;
	st.param.b64 	[param1], %rd1;
	.param .b32 retval0;
	call.uni (retval0), 
	vprintf, 
	(
	param0, 
	param1
	);
	ld.param.b32 	%r2, [retval0];
	} // callseq 0
	ret;

}


// ===== COMPILED SASS (sm_100) =====

	.target	sm_100

	.elftype	@"ET_EXEC"


//--------------------- .note.nv.tkinfo           --------------------------
	.section	.note.nv.tkinfo,"",@"SHT_NOTE"
	.sectionflags	@"SHF_NOTE_NV_TKINFO"
	.tkinfo
        /*0018*/ 	.word	0x00000002
        /*0030*/ 	.string	""
        /*0030*/ 	.string	"ptxas"
        /*0030*/ 	.string	"Cuda compilation tools, release 13.0, V13.0.88"
        /*0030*/ 	.string	"Build cuda_13.0.r13.0/compiler.36424714_0"
        /*0030*/ 	.string	"-arch sm_100 -m 64 "



//--------------------- .note.nv.cuinfo           --------------------------
	.section	.note.nv.cuinfo,"",@"SHT_NOTE"
	.sectionflags	@"SHF_NOTE_NV_CUINFO"
        /*0018*/ 	.short	0x0002
        /*001a*/ 	.short	0x0064
        /*001c*/ 	.short	0x0082
	.zero		2


//--------------------- .nv.info                  --------------------------
	.section	.nv.info,"",@"SHT_CUDA_INFO"
	.align	4


	//----- nvinfo : EIATTR_REGCOUNT
	.align		4
        /*0000*/ 	.byte	0x04, 0x2f
        /*0002*/ 	.short	(.L_2 - .L_1)
	.align		4
.L_1:
        /*0004*/ 	.word	index@(_Z8cuda_fftPaS_)
        /*0008*/ 	.word	0x00000018


	//----- nvinfo : EIATTR_FRAME_SIZE
	.align		4
.L_2:
        /*000c*/ 	.byte	0x04, 0x11
        /*000e*/ 	.short	(.L_4 - .L_3)
	.align		4
.L_3:
        /*0010*/ 	.word	index@(_Z8cuda_fftPaS_)
        /*0014*/ 	.word	0x00000008


	//----- nvinfo : EIATTR_MIN_STACK_SIZE
	.align		4
.L_4:
        /*0018*/ 	.byte	0x04, 0x12
        /*001a*/ 	.short	(.L_6 - .L_5)
	.align		4
.L_5:
        /*001c*/ 	.word	index@(_Z8cuda_fftPaS_)
        /*0020*/ 	.word	0x00000008
.L_6:


//--------------------- .nv.compat                --------------------------
	.section	.nv.compat,"",@"SHT_CUDA_COMPAT_INFO"
	.align	4
        /*0000*/ 	.byte	0x02, 0x09, 0x00, 0x00, 0x02, 0x02, 0x01, 0x00, 0x02, 0x05, 0x05, 0x00, 0x03, 0x07, 0x01, 0x01
        /*0010*/ 	.byte	0x02, 0x03, 0x00, 0x00, 0x02, 0x06, 0x01, 0x00, 0x04, 0x0b, 0x08, 0x00, 0x09, 0x00, 0x00, 0x00
        /*0020*/ 	.byte	0x00, 0x00, 0x00, 0x00


//--------------------- .nv.info._Z8cuda_fftPaS_  --------------------------
	.section	.nv.info._Z8cuda_fftPaS_,"",@"SHT_CUDA_INFO"
	.sectionflags	@""
	.align	4


	//----- nvinfo : EIATTR_CUDA_API_VERSION
	.align		4
        /*0000*/ 	.byte	0x04, 0x37
        /*0002*/ 	.short	(.L_8 - .L_7)
.L_7:
        /*0004*/ 	.word	0x00000082


	//----- nvinfo : EIATTR_KPARAM_INFO
	.align		4
.L_8:
        /*0008*/ 	.byte	0x04, 0x17
        /*000a*/ 	.short	(.L_10 - .L_9)
.L_9:
        /*000c*/ 	.word	0x00000000
        /*0010*/ 	.short	0x0001
        /*0012*/ 	.short	0x0008
        /*0014*/ 	.byte	0x00, 0xf5, 0x21, 0x00


	//----- nvinfo : EIATTR_KPARAM_INFO
	.align		4
.L_10:
        /*0018*/ 	.byte	0x04, 0x17
        /*001a*/ 	.short	(.L_12 - .L_11)
.L_11:
        /*001c*/ 	.word	0x00000000
        /*0020*/ 	.short	0x0000
        /*0022*/ 	.short	0x0000
        /*0024*/ 	.byte	0x00, 0xf5, 0x21, 0x00


	//----- nvinfo : EIATTR_SPARSE_MMA_MASK
	.align		4
.L_12:
        /*0028*/ 	.byte	0x03, 0x50
        /*002a*/ 	.short	0x0000


	//----- nvinfo : EIATTR_MAXREG_COUNT
	.align		4
        /*002c*/ 	.byte	0x03, 0x1b
        /*002e*/ 	.short	0x00ff


	//----- nvinfo : EIATTR_EXTERNS
	.align		4
        /*0030*/ 	.byte	0x04, 0x0f
        /*0032*/ 	.short	(.L_14 - .L_13)


	//   ....[0]....
	.align		4
.L_13:
        /*0034*/ 	.word	index@(vprintf)


	//----- nvinfo : EIATTR_MERCURY_ISA_VERSION
	.align		4
.L_14:
        /*0038*/ 	.byte	0x03, 0x5f
        /*003a*/ 	.short	0x0101


	//----- nvinfo : EIATTR_VRC_CTA_INIT_COUNT
	.align		4
        /*003c*/ 	.byte	0x02, 0x4a
	.zero		1
	.zero		1


	//----- nvinfo : EIATTR_SYSCALL_OFFSETS
	.align		4
        /*0040*/ 	.byte	0x04, 0x46
        /*0042*/ 	.short	(.L_16 - .L_15)


	//   ....[0]....
.L_15:
        /*0044*/ 	.word	0x000000e0


	//----- nvinfo : EIATTR_EXIT_INSTR_OFFSETS
	.align		4
.L_16:
        /*0048*/ 	.byte	0x04, 0x1c
        /*004a*/ 	.short	(.L_18 - .L_17)


	//   ....[0]....
.L_17:
        /*004c*/ 	.word	0x000000f0


	//----- nvinfo : EIATTR_CBANK_PARAM_SIZE
	.align		4
.L_18:
        /*0050*/ 	.byte	0x03, 0x19
        /*0052*/ 	.short	0x0010


	//----- nvinfo : EIATTR_PARAM_CBANK
	.align		4
        /*0054*/ 	.byte	0x04, 0x0a
        /*0056*/ 	.short	(.L_20 - .L_19)
	.align		4
.L_19:
        /*0058*/ 	.word	index@(.nv.constant0._Z8cuda_fftPaS_)
        /*005c*/ 	.short	0x0380
        /*005e*/ 	.short	0x0010


	//----- nvinfo : EIATTR_SW_WAR
	.align		4
.L_20:
        /*0060*/ 	.byte	0x04, 0x36
        /*0062*/ 	.short	(.L_22 - .L_21)
.L_21:
        /*0064*/ 	.word	0x00000008
.L_22:


//--------------------- .nv.callgraph             --------------------------
	.section	.nv.callgraph,"",@"SHT_CUDA_CALLGRAPH"
	.align	4
	.sectionentsize	8
	.align		4
        /*0000*/ 	.word	0x00000000
	.align		4
        /*0004*/ 	.word	0xffffffff
	.align		4
        /*0008*/ 	.word	index@(_Z8cuda_fftPaS_)
	.align		4
        /*000c*/ 	.word	index@(vprintf)
	.align		4
        /*0010*/ 	.word	0x00000000
	.align		4
        /*0014*/ 	.word	0xfffffffe
	.align		4
        /*0018*/ 	.word	0x00000000
	.align		4
        /*001c*/ 	.word	0xfffffffd
	.align		4
        /*0020*/ 	.word	0x00000000
	.align		4
        /*0024*/ 	.word	0xfffffffc


//--------------------- .nv.constant4             --------------------------
	.section	.nv.constant4,"a",@progbits
	.align	8
	.align		8
.nv.constant4:
        /*0000*/ 	.dword	vprintf
	.align		8
        /*0008*/ 	.dword	$str


//--------------------- .text._Z8cuda_fftPaS_     --------------------------
	.section	.text._Z8cuda_fftPaS_,"ax",@progbits
	.align	128
        .global         _Z8cuda_fftPaS_
        .type           _Z8cuda_fftPaS_,@function
        .size           _Z8cuda_fftPaS_,(.L_x_2 - _Z8cuda_fftPaS_)
        .other          _Z8cuda_fftPaS_,@"STO_CUDA_ENTRY STV_DEFAULT"
_Z8cuda_fftPaS_:
.text._Z8cuda_fftPaS_:
[----:B------:R-:W0:Y:S01]  /*0000*/  LDC R1, c[0x0][0x37c] ;  /* 0x0000df00ff017b82 */ /* 0x000e220000000800 */
[----:B------:R-:W1:Y:S01]  /*0010*/  S2R R8, SR_TID.X ;  /* 0x0000000000087919 */ /* 0x000e620000002100 */
[----:B0-----:R-:W-:Y:S01]  /*0020*/  VIADD R1, R1, 0xfffffff8 ;  /* 0xfffffff801017836 */ /* 0x001fe20000000000 */
[----:B------:R-:W-:Y:S01]  /*0030*/  MOV R0, 0x0 ;  /* 0x0000000000007802 */ /* 0x000fe20000000f00 */
[----:B------:R-:W0:Y:S04]  /*0040*/  LDCU UR4, c[0x0][0x2f8] ;  /* 0x00005f00ff0477ac */ /* 0x000e280008000800 */
[----:B------:R2:W3:Y:S01]  /*0050*/  LDC.64 R2, c[0x4][R0] ;  /* 0x0100000000027b82 */ /* 0x0004e20000000a00 */
[----:B------:R-:W4:Y:S01]  /*0060*/  LDCU.64 UR6, c[0x4][0x8] ;  /* 0x01000100ff0677ac */ /* 0x000f220008000a00 */
[----:B------:R-:W5:Y:S01]  /*0070*/  LDCU UR5, c[0x0][0x2fc] ;  /* 0x00005f80ff0577ac */ /* 0x000f620008000800 */
[----:B0-----:R-:W-:Y:S01]  /*0080*/  IADD3 R6, P0, PT, R1, UR4, RZ ;  /* 0x0000000401067c10 */ /* 0x001fe2000ff1e0ff */
[----:B----4-:R-:W-:Y:S01]  /*0090*/  IMAD.U32 R4, RZ, RZ, UR6 ;  /* 0x00000006ff047e24 */ /* 0x010fe2000f8e00ff */
[----:B------:R-:W-:-:S03]  /*00a0*/  MOV R5, UR7 ;  /* 0x0000000700057c02 */ /* 0x000fc60008000f00 */
[----:B-----5:R-:W-:Y:S01]  /*00b0*/  IMAD.X R7, RZ, RZ, UR5, P0 ;  /* 0x00000005ff077e24 */ /* 0x020fe200080e06ff */
[----:B-1----:R2:W-:Y:S07]  /*00c0*/  STL [R1], R8 ;  /* 0x0000000801007387 */ /* 0x0025ee0000100800 */
[----:B------:R-:W-:-:S07]  /*00d0*/  LEPC R20, `(.L_x_0) ;  /* 0x000000001014794e */ /* 0x000fce0000000000 */
[----:B--23--:R-:W-:Y:S05]  /*00e0*/  CALL.ABS.NOINC R2 ;  /* 0x0000000002007343 */ /* 0x00cfea0003c00000 */
.L_x_0:
[----:B------:R-:W-:Y:S05]  /*00f0*/  EXIT ;  /* 0x000000000000794d */ /* 0x000fea0003800000 */
.L_x_1:
[----:B------:R-:W-:-:S00]  /*0100*/  BRA `(.L_x_1) ;  /* 0xfffffffc00fc7947 */ /* 0x000fc0000383ffff */
[----:B------:R-:W-:-:S00]  /*0110*/  NOP ;  /* 0x0000000000007918 */ /* 0x000fc00000000000 */
        /* <DEDUP_REMOVED lines=14> */
.L_x_2:


//--------------------- .nv.global.init           --------------------------
	.section	.nv.global.init,"aw",@progbits
.nv.global.init:
	.type		$str,@object
	.size		$str,(.L_0 - $str)
$str:
        /*0000*/ 	.byte	0x25, 0x64, 0x0a, 0x00
.L_0:


//--------------------- .nv.shared.reserved.0     --------------------------
	.section	.nv.shared.reserved.0,"aw",@nobits
	.weak		__nv_reservedSMEM_offset_0_alias
	.size		__nv_reservedSMEM_offset_0_alias, 0, 64
	.other		__nv_reservedSMEM_offset_0_alias,@"STO_CUDA_RESERVED_SHARED STV_DEFAULT"
__nv_reservedSMEM_offset_0_alias:
	.zero		0
	.zero		64


//--------------------- .nv.constant0._Z8cuda_fftPaS_ --------------------------
	.section	.nv.constant0._Z8cuda_fftPaS_,"a",@progbits
	.sectionflags	@""
	.align	4
.nv.constant0._Z8cuda_fftPaS_:
	.zero		912


//--------------------- SYMBOLS --------------------------

	.type		.nv.reservedSmem.offset0,@object
	.size		.nv.reservedSmem.offset0,0x4
	.type		vprintf,@function
